//
// Generated by NVIDIA NVVM Compiler
//
// Compiler Build ID: CL-36424714
// Cuda compilation tools, release 13.0, V13.0.88
// Based on NVVM 20.0.0
//

.version 9.0
.target sm_100
.address_size 64

	// .globl	swan_fast_fill

.visible .entry swan_fast_fill(
	.param .u64 .ptr .align 1 swan_fast_fill_param_0,
	.param .u32 swan_fast_fill_param_1
)
{
	.reg .pred 	%p<2>;
	.reg .b32 	%r<7>;
	.reg .b64 	%rd<5>;

	ld.param.u64 	%rd1, [swan_fast_fill_param_0];
	ld.param.u32 	%r2, [swan_fast_fill_param_1];
	mov.u32 	%r3, %tid.x;
	mov.u32 	%r4, %ntid.x;
	mov.u32 	%r5, %ctaid.x;
	mad.lo.s32 	%r1, %r4, %r5, %r3;
	setp.ge.s32 	%p1, %r1, %r2;
	@%p1 bra 	$L__BB0_2;
	cvta.to.global.u64 	%rd2, %rd1;
	mul.wide.s32 	%rd3, %r1, 16;
	add.s64 	%rd4, %rd2, %rd3;
	mov.b32 	%r6, 0;
	st.global.v4.u32 	[%rd4], {%r6, %r6, %r6, %r6};
$L__BB0_2:
	ret;

}
	// .globl	swan_fast_fill_word
.visible .entry swan_fast_fill_word(
	.param .u64 .ptr .align 1 swan_fast_fill_word_param_0,
	.param .u32 swan_fast_fill_word_param_1
)
{
	.reg .pred 	%p<2>;
	.reg .b32 	%r<7>;
	.reg .b64 	%rd<5>;

	ld.param.u64 	%rd1, [swan_fast_fill_word_param_0];
	ld.param.u32 	%r2, [swan_fast_fill_word_param_1];
	mov.u32 	%r3, %tid.x;
	mov.u32 	%r4, %ntid.x;
	mov.u32 	%r5, %ctaid.x;
	mad.lo.s32 	%r1, %r4, %r5, %r3;
	setp.ge.s32 	%p1, %r1, %r2;
	@%p1 bra 	$L__BB1_2;
	cvta.to.global.u64 	%rd2, %rd1;
	mul.wide.s32 	%rd3, %r1, 4;
	add.s64 	%rd4, %rd2, %rd3;
	mov.b32 	%r6, 0;
	st.global.u32 	[%rd4], %r6;
$L__BB1_2:
	ret;

}
	// .globl	canary
.visible .entry canary(
	.param .u32 canary_param_0
)
{


	ret;

}


// ===== COMPILED SASS (sm_100) =====

	.target	sm_100

	.elftype	@"ET_EXEC"


//--------------------- .note.nv.tkinfo           --------------------------
	.section	.note.nv.tkinfo,"",@"SHT_NOTE"
	.sectionflags	@"SHF_NOTE_NV_TKINFO"
	.tkinfo
        /*0018*/ 	.word	0x00000002
        /*0030*/ 	.string	""
        /*0030*/ 	.string	"ptxas"
        /*0030*/ 	.string	"Cuda compilation tools, release 13.0, V13.0.88"
        /*0030*/ 	.string	"Build cuda_13.0.r13.0/compiler.36424714_0"
        /*0030*/ 	.string	"-arch sm_100 -m 64 "



//--------------------- .note.nv.cuinfo           --------------------------
	.section	.note.nv.cuinfo,"",@"SHT_NOTE"
	.sectionflags	@"SHF_NOTE_NV_CUINFO"
        /*0018*/ 	.short	0x0002
        /*001a*/ 	.short	0x0064
        /*001c*/ 	.short	0x0082
	.zero		2


//--------------------- .nv.info                  --------------------------
	.section	.nv.info,"",@"SHT_CUDA_INFO"
	.align	4


	//----- nvinfo : EIATTR_REGCOUNT
	.align		4
        /*0000*/ 	.byte	0x04, 0x2f
        /*0002*/ 	.short	(.L_1 - .L_0)
	.align		4
.L_0:
        /*0004*/ 	.word	index@(swan_fast_fill)
        /*0008*/ 	.word	0x00000008


	//----- nvinfo : EIATTR_FRAME_SIZE
	.align		4
.L_1:
        /*000c*/ 	.byte	0x04, 0x11
        /*000e*/ 	.short	(.L_3 - .L_2)
	.align		4
.L_2:
        /*0010*/ 	.word	index@(swan_fast_fill)
        /*0014*/ 	.word	0x00000000


	//----- nvinfo : EIATTR_REGCOUNT
	.align		4
.L_3:
        /*0018*/ 	.byte	0x04, 0x2f
        /*001a*/ 	.short	(.L_5 - .L_4)
	.align		4
.L_4:
        /*001c*/ 	.word	index@(swan_fast_fill_word)
        /*0020*/ 	.word	0x00000008


	//----- nvinfo : EIATTR_FRAME_SIZE
	.align		4
.L_5:
        /*0024*/ 	.byte	0x04, 0x11
        /*0026*/ 	.short	(.L_7 - .L_6)
	.align		4
.L_6:
        /*0028*/ 	.word	index@(swan_fast_fill_word)
        /*002c*/ 	.word	0x00000000


	//----- nvinfo : EIATTR_REGCOUNT
	.align		4
.L_7:
        /*0030*/ 	.byte	0x04, 0x2f
        /*0032*/ 	.short	(.L_9 - .L_8)
	.align		4
.L_8:
        /*0034*/ 	.word	index@(canary)
        /*0038*/ 	.word	0x00000004


	//----- nvinfo : EIATTR_FRAME_SIZE
	.align		4
.L_9:
        /*003c*/ 	.byte	0x04, 0x11
        /*003e*/ 	.short	(.L_11 - .L_10)
	.align		4
.L_10:
        /*0040*/ 	.word	index@(canary)
        /*0044*/ 	.word	0x00000000


	//----- nvinfo : EIATTR_MIN_STACK_SIZE
	.align		4
.L_11:
        /*0048*/ 	.byte	0x04, 0x12
        /*004a*/ 	.short	(.L_13 - .L_12)
	.align		4
.L_12:
        /*004c*/ 	.word	index@(canary)
        /*0050*/ 	.word	0x00000000


	//----- nvinfo : EIATTR_MIN_STACK_SIZE
	.align		4
.L_13:
        /*0054*/ 	.byte	0x04, 0x12
        /*0056*/ 	.short	(.L_15 - .L_14)
	.align		4
.L_14:
        /*0058*/ 	.word	index@(swan_fast_fill_word)
        /*005c*/ 	.word	0x00000000


	//----- nvinfo : EIATTR_MIN_STACK_SIZE
	.align		4
.L_15:
        /*0060*/ 	.byte	0x04, 0x12
        /*0062*/ 	.short	(.L_17 - .L_16)
	.align		4
.L_16:
        /*0064*/ 	.word	index@(swan_fast_fill)
        /*0068*/ 	.word	0x00000000
.L_17:


//--------------------- .nv.compat                --------------------------
	.section	.nv.compat,"",@"SHT_CUDA_COMPAT_INFO"
	.align	4
        /*0000*/ 	.byte	0x02, 0x09, 0x00, 0x00, 0x02, 0x02, 0x01, 0x00, 0x02, 0x05, 0x05, 0x00, 0x03, 0x07, 0x01, 0x01
        /*0010*/ 	.byte	0x02, 0x03, 0x00, 0x00, 0x02, 0x06, 0x01, 0x00, 0x04, 0x0b, 0x08, 0x00, 0x09, 0x00, 0x00, 0x00
        /*0020*/ 	.byte	0x00, 0x00, 0x00, 0x00


//--------------------- .nv.info.canary           --------------------------
	.section	.nv.info.canary,"",@"SHT_CUDA_INFO"
	.sectionflags	@""
	.align	4


	//----- nvinfo : EIATTR_CUDA_API_VERSION
	.align		4
        /*0000*/ 	.byte	0x04, 0x37
        /*0002*/ 	.short	(.L_19 - .L_18)
.L_18:
        /*0004*/ 	.word	0x00000082


	//----- nvinfo : EIATTR_KPARAM_INFO
	.align		4
.L_19:
        /*0008*/ 	.byte	0x04, 0x17
        /*000a*/ 	.short	(.L_21 - .L_20)
.L_20:
        /*000c*/ 	.word	0x00000000
        /*0010*/ 	.short	0x0000
        /*0012*/ 	.short	0x0000
        /*0014*/ 	.byte	0x00, 0xf0, 0x11, 0x00


	//----- nvinfo : EIATTR_SPARSE_MMA_MASK
	.align		4
.L_21:
        /*0018*/ 	.byte	0x03, 0x50
        /*001a*/ 	.short	0x0000


	//----- nvinfo : EIATTR_MAXREG_COUNT
	.align		4
        /*001c*/ 	.byte	0x03, 0x1b
        /*001e*/ 	.short	0x00ff


	//----- nvinfo : EIATTR_MERCURY_ISA_VERSION
	.align		4
        /*0020*/ 	.byte	0x03, 0x5f
        /*0022*/ 	.short	0x0101


	//----- nvinfo : EIATTR_VRC_CTA_INIT_COUNT
	.align		4
        /*0024*/ 	.byte	0x02, 0x4a
	.zero		1
	.zero		1


	//----- nvinfo : EIATTR_EXIT_INSTR_OFFSETS
	.align		4
        /*0028*/ 	.byte	0x04, 0x1c
        /*002a*/ 	.short	(.L_23 - .L_22)


	//   ....[0]....
.L_22:
        /*002c*/ 	.word	0x00000010


	//----- nvinfo : EIATTR_CBANK_PARAM_SIZE
	.align		4
.L_23:
        /*0030*/ 	.byte	0x03, 0x19
        /*0032*/ 	.short	0x0004


	//----- nvinfo : EIATTR_PARAM_CBANK
	.align		4
        /*0034*/ 	.byte	0x04, 0x0a
        /*0036*/ 	.short	(.L_25 - .L_24)
	.align		4
.L_24:
        /*0038*/ 	.word	index@(.nv.constant0.canary)
        /*003c*/ 	.short	0x0380
        /*003e*/ 	.short	0x0004


	//----- nvinfo : EIATTR_SW_WAR
	.align		4
.L_25:
        /*0040*/ 	.byte	0x04, 0x36
        /*0042*/ 	.short	(.L_27 - .L_26)
.L_26:
        /*0044*/ 	.word	0x00000008
.L_27:


//--------------------- .nv.info.swan_fast_fill_word --------------------------
	.section	.nv.info.swan_fast_fill_word,"",@"SHT_CUDA_INFO"
	.sectionflags	@""
	.align	4


	//----- nvinfo : EIATTR_CUDA_API_VERSION
	.align		4
        /*0000*/ 	.byte	0x04, 0x37
        /*0002*/ 	.short	(.L_29 - .L_28)
.L_28:
        /*0004*/ 	.word	0x00000082


	//----- nvinfo : EIATTR_KPARAM_INFO
	.align		4
.L_29:
        /*0008*/ 	.byte	0x04, 0x17
        /*000a*/ 	.short	(.L_31 - .L_30)
.L_30:
        /*000c*/ 	.word	0x00000000
        /*0010*/ 	.short	0x0001
        /*0012*/ 	.short	0x0008
        /*0014*/ 	.byte	0x00, 0xf0, 0x11, 0x00


	//----- nvinfo : EIATTR_KPARAM_INFO
	.align		4
.L_31:
        /*0018*/ 	.byte	0x04, 0x17
        /*001a*/ 	.short	(.L_33 - .L_32)
.L_32:
        /*001c*/ 	.word	0x00000000
        /*0020*/ 	.short	0x0000
        /*0022*/ 	.short	0x0000
        /*0024*/ 	.byte	0x00, 0xf5, 0x21, 0x00


	//----- nvinfo : EIATTR_SPARSE_MMA_MASK
	.align		4
.L_33:
        /*0028*/ 	.byte	0x03, 0x50
        /*002a*/ 	.short	0x0000


	//----- nvinfo : EIATTR_MAXREG_COUNT
	.align		4
        /*002c*/ 	.byte	0x03, 0x1b
        /*002e*/ 	.short	0x00ff


	//----- nvinfo : EIATTR_MERCURY_ISA_VERSION
	.align		4
        /*0030*/ 	.byte	0x03, 0x5f
        /*0032*/ 	.short	0x0101


	//----- nvinfo : EIATTR_VRC_CTA_INIT_COUNT
	.align		4
        /*0034*/ 	.byte	0x02, 0x4a
	.zero		1
	.zero		1


	//----- nvinfo : EIATTR_EXIT_INSTR_OFFSETS
	.align		4
        /*0038*/ 	.byte	0x04, 0x1c
        /*003a*/ 	.short	(.L_35 - .L_34)


	//   ....[0]....
.L_34:
        /*003c*/ 	.word	0x00000070


	//   ....[1]....
        /*0040*/ 	.word	0x000000c0


	//----- nvinfo : EIATTR_CBANK_PARAM_SIZE
	.align		4
.L_35:
        /*0044*/ 	.byte	0x03, 0x19
        /*0046*/ 	.short	0x000c


	//----- nvinfo : EIATTR_PARAM_CBANK
	.align		4
        /*0048*/ 	.byte	0x04, 0x0a
        /*004a*/ 	.short	(.L_37 - .L_36)
	.align		4
.L_36:
        /*004c*/ 	.word	index@(.nv.constant0.swan_fast_fill_word)
        /*0050*/ 	.short	0x0380
        /*0052*/ 	.short	0x000c


	//----- nvinfo : EIATTR_SW_WAR
	.align		4
.L_37:
        /*0054*/ 	.byte	0x04, 0x36
        /*0056*/ 	.short	(.L_39 - .L_38)
.L_38:
        /*0058*/ 	.word	0x00000008
.L_39:


//--------------------- .nv.info.swan_fast_fill   --------------------------
	.section	.nv.info.swan_fast_fill,"",@"SHT_CUDA_INFO"
	.sectionflags	@""
	.align	4


	//----- nvinfo : EIATTR_CUDA_API_VERSION
	.align		4
        /*0000*/ 	.byte	0x04, 0x37
        /*0002*/ 	.short	(.L_41 - .L_40)
.L_40:
        /*0004*/ 	.word	0x00000082


	//----- nvinfo : EIATTR_KPARAM_INFO
	.align		4
.L_41:
        /*0008*/ 	.byte	0x04, 0x17
        /*000a*/ 	.short	(.L_43 - .L_42)
.L_42:
        /*000c*/ 	.word	0x00000000
        /*0010*/ 	.short	0x0001
        /*0012*/ 	.short	0x0008
        /*0014*/ 	.byte	0x00, 0xf0, 0x11, 0x00


	//----- nvinfo : EIATTR_KPARAM_INFO
	.align		4
.L_43:
        /*0018*/ 	.byte	0x04, 0x17
        /*001a*/ 	.short	(.L_45 - .L_44)
.L_44:
        /*001c*/ 	.word	0x00000000
        /*0020*/ 	.short	0x0000
        /*0022*/ 	.short	0x0000
        /*0024*/ 	.byte	0x00, 0xf5, 0x21, 0x00


	//----- nvinfo : EIATTR_SPARSE_MMA_MASK
	.align		4
.L_45:
        /*0028*/ 	.byte	0x03, 0x50
        /*002a*/ 	.short	0x0000


	//----- nvinfo : EIATTR_MAXREG_COUNT
	.align		4
        /*002c*/ 	.byte	0x03, 0x1b
        /*002e*/ 	.short	0x00ff


	//----- nvinfo : EIATTR_MERCURY_ISA_VERSION
	.align		4
        /*0030*/ 	.byte	0x03, 0x5f
        /*0032*/ 	.short	0x0101


	//----- nvinfo : EIATTR_VRC_CTA_INIT_COUNT
	.align		4
        /*0034*/ 	.byte	0x02, 0x4a
	.zero		1
	.zero		1


	//----- nvinfo : EIATTR_EXIT_INSTR_OFFSETS
	.align		4
        /*0038*/ 	.byte	0x04, 0x1c
        /*003a*/ 	.short	(.L_47 - .L_46)


	//   ....[0]....
.L_46:
        /*003c*/ 	.word	0x00000070


	//   ....[1]....
        /*0040*/ 	.word	0x000000c0


	//----- nvinfo : EIATTR_CBANK_PARAM_SIZE
	.align		4
.L_47:
        /*0044*/ 	.byte	0x03, 0x19
        /*0046*/ 	.short	0x000c


	//----- nvinfo : EIATTR_PARAM_CBANK
	.align		4
        /*0048*/ 	.byte	0x04, 0x0a
        /*004a*/ 	.short	(.L_49 - .L_48)
	.align		4
.L_48:
        /*004c*/ 	.word	index@(.nv.constant0.swan_fast_fill)
        /*0050*/ 	.short	0x0380
        /*0052*/ 	.short	0x000c


	//----- nvinfo : EIATTR_SW_WAR
	.align		4
.L_49:
        /*0054*/ 	.byte	0x04, 0x36
        /*0056*/ 	.short	(.L_51 - .L_50)
.L_50:
        /*0058*/ 	.word	0x00000008
.L_51:


//--------------------- .nv.callgraph             --------------------------
	.section	.nv.callgraph,"",@"SHT_CUDA_CALLGRAPH"
	.align	4
	.sectionentsize	8
	.align		4
        /*0000*/ 	.word	0x00000000
	.align		4
        /*0004*/ 	.word	0xffffffff
	.align		4
        /*0008*/ 	.word	0x00000000
	.align		4
        /*000c*/ 	.word	0xfffffffe
	.align		4
        /*0010*/ 	.word	0x00000000
	.align		4
        /*0014*/ 	.word	0xfffffffd
	.align		4
        /*0018*/ 	.word	0x00000000
	.align		4
        /*001c*/ 	.word	0xfffffffc


//--------------------- .text.canary              --------------------------
	.section	.text.canary,"ax",@progbits
	.align	128
        .global         canary
        .type           canary,@function
        .size           canary,(.L_x_3 - canary)
        .other          canary,@"STO_CUDA_ENTRY STV_DEFAULT"
canary:
.text.canary:
[----:B------:R-:W-:Y:S01]  /*0000*/  LDC R1, c[0x0][0x37c] ;  /* 0x0000df00ff017b82 */ /* 0x000fe20000000800 */
[----:B------:R-:W-:Y:S05]  /*0010*/  EXIT ;  /* 0x000000000000794d */ /* 0x000fea0003800000 */
.L_x_0:
[----:B------:R-:W-:-:S00]  /*0020*/  BRA `(.L_x_0) ;  /* 0xfffffffc00fc7947 */ /* 0x000fc0000383ffff */
[----:B------:R-:W-:-:S00]  /*0030*/  NOP ;  /* 0x0000000000007918 */ /* 0x000fc00000000000 */
        /* <DEDUP_REMOVED lines=12> */
.L_x_3:


//--------------------- .text.swan_fast_fill_word --------------------------
	.section	.text.swan_fast_fill_word,"ax",@progbits
	.align	128
        .global         swan_fast_fill_word
        .type           swan_fast_fill_word,@function
        .size           swan_fast_fill_word,(.L_x_4 - swan_fast_fill_word)
        .other          swan_fast_fill_word,@"STO_CUDA_ENTRY STV_DEFAULT"
swan_fast_fill_word:
.text.swan_fast_fill_word:
[----:B------:R-:W-:Y:S01]  /*0000*/  LDC R1, c[0x0][0x37c] ;  /* 0x0000df00ff017b82 */ /* 0x000fe20000000800 */
[----:B------:R-:W0:Y:S01]  /*0010*/  S2R R5, SR_TID.X ;  /* 0x0000000000057919 */ /* 0x000e220000002100 */
[----:B------:R-:W0:Y:S01]  /*0020*/  LDCU UR4, c[0x0][0x360] ;  /* 0x00006c00ff0477ac */ /* 0x000e220008000800 */
[----:B------:R-:W0:Y:S01]  /*0030*/  S2R R0, SR_CTAID.X ;  /* 0x0000000000007919 */ /* 0x000e220000002500 */
[----:B------:R-:W1:Y:S01]  /*0040*/  LDCU UR5, c[0x0][0x388] ;  /* 0x00007100ff0577ac */ /* 0x000e620008000800 */
[----:B0-----:R-:W-:-:S05]  /*0050*/  IMAD R5, R0, UR4, R5 ;  /* 0x0000000400057c24 */ /* 0x001fca000f8e0205 */
[----:B-1----:R-:W-:-:S13]  /*0060*/  ISETP.GE.AND P0, PT, R5, UR5, PT ;  /* 0x0000000505007c0c */ /* 0x002fda000bf06270 */
[----:B------:R-:W-:Y:S05]  /*0070*/  @P0 EXIT ;  /* 0x000000000000094d */ /* 0x000fea0003800000 */
[----:B------:R-:W0:Y:S01]  /*0080*/  LDC.64 R2, c[0x0][0x380] ;  /* 0x0000e000ff027b82 */ /* 0x000e220000000a00 */
[----:B------:R-:W1:Y:S01]  /*0090*/  LDCU.64 UR4, c[0x0][0x358] ;  /* 0x00006b00ff0477ac */ /* 0x000e620008000a00 */
[----:B0-----:R-:W-:-:S05]  /*00a0*/  IMAD.WIDE R2, R5, 0x4, R2 ;  /* 0x0000000405027825 */ /* 0x001fca00078e0202 */
[----:B-1----:R-:W-:Y:S01]  /*00b0*/  STG.E desc[UR4][R2.64], RZ ;  /* 0x000000ff02007986 */ /* 0x002fe2000c101904 */
[----:B------:R-:W-:Y:S05]  /*00c0*/  EXIT ;  /* 0x000000000000794d */ /* 0x000fea0003800000 */
.L_x_1:
        /* <DEDUP_REMOVED lines=11> */
.L_x_4:


//--------------------- .text.swan_fast_fill      --------------------------
	.section	.text.swan_fast_fill,"ax",@progbits
	.align	128
        .global         swan_fast_fill
        .type           swan_fast_fill,@function
        .size           swan_fast_fill,(.L_x_5 - swan_fast_fill)
        .other          swan_fast_fill,@"STO_CUDA_ENTRY STV_DEFAULT"
swan_fast_fill:
.text.swan_fast_fill:
        /* <DEDUP_REMOVED lines=11> */
[----:B-1----:R-:W-:Y:S01]  /*00b0*/  STG.E.128 desc[UR4][R2.64], RZ ;  /* 0x000000ff02007986 */ /* 0x002fe2000c101d04 */
[----:B------:R-:W-:Y:S05]  /*00c0*/  EXIT ;  /* 0x000000000000794d */ /* 0x000fea0003800000 */
.L_x_2:
        /* <DEDUP_REMOVED lines=11> */
.L_x_5:


//--------------------- .nv.shared.reserved.0     --------------------------
	.section	.nv.shared.reserved.0,"aw",@nobits
	.weak		__nv_reservedSMEM_offset_0_alias
	.size		__nv_reservedSMEM_offset_0_alias, 0, 64
	.other		__nv_reservedSMEM_offset_0_alias,@"STO_CUDA_RESERVED_SHARED STV_DEFAULT"
__nv_reservedSMEM_offset_0_alias:
	.zero		0
	.zero		64


//--------------------- .nv.constant0.canary      --------------------------
	.section	.nv.constant0.canary,"a",@progbits
	.sectionflags	@""
	.align	4
.nv.constant0.canary:
	.zero		900


//--------------------- .nv.constant0.swan_fast_fill_word --------------------------
	.section	.nv.constant0.swan_fast_fill_word,"a",@progbits
	.sectionflags	@""
	.align	4
.nv.constant0.swan_fast_fill_word:
	.zero		908


//--------------------- .nv.constant0.swan_fast_fill --------------------------
	.section	.nv.constant0.swan_fast_fill,"a",@progbits
	.sectionflags	@""
	.align	4
.nv.constant0.swan_fast_fill:
	.zero		908


//--------------------- SYMBOLS --------------------------

	.type		.nv.reservedSmem.offset0,@object
	.size		.nv.reservedSmem.offset0,0x4
